	.headerflags	@"EF_CUDA_TEXMODE_UNIFIED EF_CUDA_64BIT_ADDRESS EF_CUDA_ACCELERATORS EF_CUDA_SM90 EF_CUDA_VIRTUAL_SM(EF_CUDA_SM90)"
	.elftype	@"ET_EXEC"


//--------------------- .nv.info                  --------------------------
	.section	.nv.info,"",@"SHT_CUDA_INFO"
	.align	4


	//----- nvinfo : EIATTR_REGCOUNT
	.align		4
        /*0000*/ 	.byte	0x04, 0x2f
        /*0002*/ 	.short	(.L_3 - .L_2)
	.align		4
.L_2:
        /*0004*/ 	.word	index@(triton_poi_fused__native_batch_norm_legit_no_training_add_leaky_relu_29)
        /*0008*/ 	.word	0x00000012


	//----- nvinfo : EIATTR_MIN_STACK_SIZE
	.align		4
.L_3:
        /*000c*/ 	.byte	0x04, 0x12
        /*000e*/ 	.short	(.L_5 - .L_4)
	.align		4
.L_4:
        /*0010*/ 	.word	index@(triton_poi_fused__native_batch_norm_legit_no_training_add_leaky_relu_29)
        /*0014*/ 	.word	0x00000000


	//----- nvinfo : EIATTR_FRAME_SIZE
	.align		4
.L_5:
        /*0018*/ 	.byte	0x04, 0x11
        /*001a*/ 	.short	(.L_7 - .L_6)
	.align		4
.L_6:
        /*001c*/ 	.word	index@(triton_poi_fused__native_batch_norm_legit_no_training_add_leaky_relu_29)
        /*0020*/ 	.word	0x00000000


	//----- nvinfo : EIATTR_MIN_STACK_SIZE
	.align		4
.L_7:
        /*0024*/ 	.byte	0x04, 0x12
        /*0026*/ 	.short	(.L_9 - .L_8)
	.align		4
.L_8:
        /*0028*/ 	.word	index@(triton_poi_fused__native_batch_norm_legit_no_training_add_leaky_relu_29)
        /*002c*/ 	.word	0x00000000
.L_9:


//--------------------- .nv.info.triton_poi_fused__native_batch_norm_legit_no_training_add_leaky_relu_29 --------------------------
	.section	.nv.info.triton_poi_fused__native_batch_norm_legit_no_training_add_leaky_relu_29,"",@"SHT_CUDA_INFO"
	.sectionflags	@""
	.align	4


	//----- nvinfo : EIATTR_CUDA_API_VERSION
	.align		4
        /*0000*/ 	.byte	0x04, 0x37
        /*0002*/ 	.short	(.L_11 - .L_10)
.L_10:
        /*0004*/ 	.word	0x0000007c


	//----- nvinfo : EIATTR_KPARAM_INFO
	.align		4
.L_11:
        /*0008*/ 	.byte	0x04, 0x17
        /*000a*/ 	.short	(.L_13 - .L_12)
.L_12:
        /*000c*/ 	.word	0x00000000
        /*0010*/ 	.short	0x0007
        /*0012*/ 	.short	0x0038
        /*0014*/ 	.byte	0x00, 0xf0, 0x11, 0x00


	//----- nvinfo : EIATTR_KPARAM_INFO
	.align		4
.L_13:
        /*0018*/ 	.byte	0x04, 0x17
        /*001a*/ 	.short	(.L_15 - .L_14)
.L_14:
        /*001c*/ 	.word	0x00000000
        /*0020*/ 	.short	0x0006
        /*0022*/ 	.short	0x0030
        /*0024*/ 	.byte	0x00, 0xf4, 0x21, 0x00


	//----- nvinfo : EIATTR_KPARAM_INFO
	.align		4
.L_15:
        /*0028*/ 	.byte	0x04, 0x17
        /*002a*/ 	.short	(.L_17 - .L_16)
.L_16:
        /*002c*/ 	.word	0x00000000
        /*0030*/ 	.short	0x0005
        /*0032*/ 	.short	0x0028
        /*0034*/ 	.byte	0x00, 0xf4, 0x21, 0x00


	//----- nvinfo : EIATTR_KPARAM_INFO
	.align		4
.L_17:
        /*0038*/ 	.byte	0x04, 0x17
        /*003a*/ 	.short	(.L_19 - .L_18)
.L_18:
        /*003c*/ 	.word	0x00000000
        /*0040*/ 	.short	0x0004
        /*0042*/ 	.short	0x0020
        /*0044*/ 	.byte	0x00, 0xf4, 0x21, 0x00


	//----- nvinfo : EIATTR_KPARAM_INFO
	.align		4
.L_19:
        /*0048*/ 	.byte	0x04, 0x17
        /*004a*/ 	.short	(.L_21 - .L_20)
.L_20:
        /*004c*/ 	.word	0x00000000
        /*0050*/ 	.short	0x0003
        /*0052*/ 	.short	0x0018
        /*0054*/ 	.byte	0x00, 0xf4, 0x21, 0x00


	//----- nvinfo : EIATTR_KPARAM_INFO
	.align		4
.L_21:
        /*0058*/ 	.byte	0x04, 0x17
        /*005a*/ 	.short	(.L_23 - .L_22)
.L_22:
        /*005c*/ 	.word	0x00000000
        /*0060*/ 	.short	0x0002
        /*0062*/ 	.short	0x0010
        /*0064*/ 	.byte	0x00, 0xf4, 0x21, 0x00


	//----- nvinfo : EIATTR_KPARAM_INFO
	.align		4
.L_23:
        /*0068*/ 	.byte	0x04, 0x17
        /*006a*/ 	.short	(.L_25 - .L_24)
.L_24:
        /*006c*/ 	.word	0x00000000
        /*0070*/ 	.short	0x0001
        /*0072*/ 	.short	0x0008
        /*0074*/ 	.byte	0x00, 0xf4, 0x21, 0x00


	//----- nvinfo : EIATTR_KPARAM_INFO
	.align		4
.L_25:
        /*0078*/ 	.byte	0x04, 0x17
        /*007a*/ 	.short	(.L_27 - .L_26)
.L_26:
        /*007c*/ 	.word	0x00000000
        /*0080*/ 	.short	0x0000
        /*0082*/ 	.short	0x0000
        /*0084*/ 	.byte	0x00, 0xf4, 0x21, 0x00


	//----- nvinfo : EIATTR_SPARSE_MMA_MASK
	.align		4
.L_27:
        /*0088*/ 	.byte	0x03, 0x50
        /*008a*/ 	.short	0x0000


	//----- nvinfo : EIATTR_MAXREG_COUNT
	.align		4
        /*008c*/ 	.byte	0x03, 0x1b
        /*008e*/ 	.short	0x00ff


	//----- nvinfo : EIATTR_EXIT_INSTR_OFFSETS
	.align		4
        /*0090*/ 	.byte	0x04, 0x1c
        /*0092*/ 	.short	(.L_29 - .L_28)


	//   ....[0]....
.L_28:
        /*0094*/ 	.word	0x00000310


	//----- nvinfo : EIATTR_REQNTID
	.align		4
.L_29:
        /*0098*/ 	.byte	0x04, 0x10
        /*009a*/ 	.short	(.L_31 - .L_30)
.L_30:
        /*009c*/ 	.word	0x00000080
        /*00a0*/ 	.word	0x00000001
        /*00a4*/ 	.word	0x00000001


	//----- nvinfo : EIATTR_CBANK_PARAM_SIZE
	.align		4
.L_31:
        /*00a8*/ 	.byte	0x03, 0x19
        /*00aa*/ 	.short	0x003c


	//----- nvinfo : EIATTR_PARAM_CBANK
	.align		4
        /*00ac*/ 	.byte	0x04, 0x0a
        /*00ae*/ 	.short	(.L_33 - .L_32)
	.align		4
.L_32:
        /*00b0*/ 	.word	index@(.nv.constant0.triton_poi_fused__native_batch_norm_legit_no_training_add_leaky_relu_29)
        /*00b4*/ 	.short	0x0210
        /*00b6*/ 	.short	0x003c


	//----- nvinfo : EIATTR_SW_WAR
	.align		4
.L_33:
        /*00b8*/ 	.byte	0x04, 0x36
        /*00ba*/ 	.short	(.L_35 - .L_34)
.L_34:
        /*00bc*/ 	.word	0x00000008
.L_35:


//--------------------- .nv.callgraph             --------------------------
	.section	.nv.callgraph,"",@"SHT_CUDA_CALLGRAPH"
	.align	4
	.sectionentsize	8
	.align		4
        /*0000*/ 	.word	0x00000000
	.align		4
        /*0004*/ 	.word	0xffffffff
	.align		4
        /*0008*/ 	.word	0x00000000
	.align		4
        /*000c*/ 	.word	0xfffffffe
	.align		4
        /*0010*/ 	.word	0x00000000
	.align		4
        /*0014*/ 	.word	0xfffffffd
	.align		4
        /*0018*/ 	.word	0x00000000
	.align		4
        /*001c*/ 	.word	0xfffffffc


//--------------------- .nv.constant4             --------------------------
	.section	.nv.constant4,"a",@progbits
	.align	8
	.align		8
.nv.constant4:
        /*0000*/ 	.dword	_$_str
	.align		8
        /*0008*/ 	.dword	_$_str_$_2


//--------------------- .text.triton_poi_fused__native_batch_norm_legit_no_training_add_leaky_relu_29 --------------------------
	.section	.text.triton_poi_fused__native_batch_norm_legit_no_training_add_leaky_relu_29,"ax",@progbits
	.align	128
        .global         triton_poi_fused__native_batch_norm_legit_no_training_add_leaky_relu_29
        .type           triton_poi_fused__native_batch_norm_legit_no_training_add_leaky_relu_29,@function
        .size           triton_poi_fused__native_batch_norm_legit_no_training_add_leaky_relu_29,(.L_x_1 - triton_poi_fused__native_batch_norm_legit_no_training_add_leaky_relu_29)
        .other          triton_poi_fused__native_batch_norm_legit_no_training_add_leaky_relu_29,@"STO_CUDA_ENTRY STV_DEFAULT"
triton_poi_fused__native_batch_norm_legit_no_training_add_leaky_relu_29:
.text.triton_poi_fused__native_batch_norm_legit_no_training_add_leaky_relu_29:
[----:B------:R-:W-:Y:S01]  /*0000*/  LDC R1, c[0x0][0x28] ;  /* 0x00000a00ff017b82 */ /* 0x000fe20000000800 */
[----:B------:R-:W1:Y:S07]  /*0010*/  S2R R0, SR_TID.X ;  /* 0x0000000000007919 */ /* 0x000e6e0000002100 */
[----:B------:R-:W2:Y:S01]  /*0020*/  LDC.64 R6, c[0x0][0x228] ;  /* 0x00008a00ff067b82 */ /* 0x000ea20000000a00 */
[----:B------:R-:W-:Y:S01]  /*0030*/  ULDC.64 UR4, c[0x0][0x208] ;  /* 0x0000820000047ab9 */ /* 0x000fe20000000a00 */
[----:B------:R-:W3:Y:S06]  /*0040*/  S2R R3, SR_CTAID.X ;  /* 0x0000000000037919 */ /* 0x000eec0000002500 */
[----:B------:R-:W4:Y:S08]  /*0050*/  LDC.64 R4, c[0x0][0x220] ;  /* 0x00008800ff047b82 */ /* 0x000f300000000a00 */
[----:B------:R-:W5:Y:S08]  /*0060*/  LDC.64 R8, c[0x0][0x230] ;  /* 0x00008c00ff087b82 */ /* 0x000f700000000a00 */
[----:B------:R-:W5:Y:S01]  /*0070*/  LDC.64 R10, c[0x0][0x238] ;  /* 0x00008e00ff0a7b82 */ /* 0x000f620000000a00 */
[----:B-1----:R-:W-:-:S07]  /*0080*/  LOP3.LUT R0, R0, 0x7f, RZ, 0xc0, !PT ;  /* 0x0000007f00007812 */ /* 0x002fce00078ec0ff */
[----:B------:R-:W1:Y:S01]  /*0090*/  LDC.64 R12, c[0x0][0x240] ;  /* 0x00009000ff0c7b82 */ /* 0x000e620000000a00 */
[----:B---3--:R-:W-:Y:S02]  /*00a0*/  SHF.R.S32.HI R2, RZ, 0x18, R3 ;  /* 0x00000018ff027819 */ /* 0x008fe40000011403 */
[----:B------:R-:W-:Y:S02]  /*00b0*/  LEA R0, R3, R0, 0x7 ;  /* 0x0000000003007211 */ /* 0x000fe400078e38ff */
[----:B------:R-:W-:-:S04]  /*00c0*/  SGXT R3, R2, 0x1 ;  /* 0x000000010203781a */ /* 0x000fc80000000200 */
[----:B------:R-:W-:-:S04]  /*00d0*/  LEA.HI R3, R3, R0, RZ, 0xa ;  /* 0x0000000003037211 */ /* 0x000fc800078f50ff */
[----:B------:R-:W-:-:S04]  /*00e0*/  LOP3.LUT R3, R3, 0xfffffc00, RZ, 0xc0, !PT ;  /* 0xfffffc0003037812 */ /* 0x000fc800078ec0ff */
[----:B------:R-:W-:Y:S02]  /*00f0*/  IADD3 R15, R0, -R3, RZ ;  /* 0x80000003000f7210 */ /* 0x000fe40007ffe0ff */
[----:B------:R-:W3:Y:S03]  /*0100*/  LDC.64 R2, c[0x0][0x218] ;  /* 0x00008600ff027b82 */ /* 0x000ee60000000a00 */
[----:B--2---:R-:W-:-:S05]  /*0110*/  IMAD.WIDE R6, R15, 0x4, R6 ;  /* 0x000000040f067825 */ /* 0x004fca00078e0206 */
[----:B------:R2:W2:Y:S01]  /*0120*/  LDG.E.EL R14, desc[UR4][R6.64] ;  /* 0x00000004060e7981 */ /* 0x0004a2000c2e1900 */
[----:B----4-:R-:W-:-:S04]  /*0130*/  IMAD.WIDE R4, R15, 0x4, R4 ;  /* 0x000000040f047825 */ /* 0x010fc800078e0204 */
[C---:B-----5:R-:W-:Y:S02]  /*0140*/  IMAD.WIDE R8, R15.reuse, 0x4, R8 ;  /* 0x000000040f087825 */ /* 0x060fe400078e0208 */
[----:B------:R-:W4:Y:S02]  /*0150*/  LDG.E.EL R5, desc[UR4][R4.64] ;  /* 0x0000000404057981 */ /* 0x000f24000c2e1900 */
[C---:B---3--:R-:W-:Y:S02]  /*0160*/  IMAD.WIDE R2, R0.reuse, 0x4, R2 ;  /* 0x0000000400027825 */ /* 0x048fe400078e0202 */
[----:B------:R-:W3:Y:S02]  /*0170*/  LDG.E.EL R8, desc[UR4][R8.64] ;  /* 0x0000000408087981 */ /* 0x000ee4000c2e1900 */
[----:B0-2---:R-:W-:Y:S02]  /*0180*/  IMAD.WIDE R6, R15, 0x4, R10 ;  /* 0x000000040f067825 */ /* 0x005fe400078e020a */
[----:B------:R0:W4:Y:S04]  /*0190*/  LDG.E R2, desc[UR4][R2.64] ;  /* 0x0000000402027981 */ /* 0x000128000c1e1900 */
[----:B------:R-:W3:Y:S01]  /*01a0*/  LDG.E.EL R7, desc[UR4][R6.64] ;  /* 0x0000000406077981 */ /* 0x000ee2000c2e1900 */
[----:B-1----:R-:W-:-:S06]  /*01b0*/  IMAD.WIDE R10, R0, 0x4, R12 ;  /* 0x00000004000a7825 */ /* 0x002fcc00078e020c */
[----:B------:R-:W2:Y:S01]  /*01c0*/  LDG.E R10, desc[UR4][R10.64] ;  /* 0x000000040a0a7981 */ /* 0x000ea2000c1e1900 */
[----:B0-----:R-:W-:Y:S01]  /*01d0*/  HFMA2.MMA R3, -RZ, RZ, 1.625, 0 ;  /* 0x3e800000ff037435 */ /* 0x001fe200000001ff */
[----:B------:R-:W-:-:S04]  /*01e0*/  FADD R14, R14, 9.9999997473787516356e-06 ;  /* 0x3727c5ac0e0e7421 */ /* 0x000fc80000000000 */
[----:B------:R-:W0:Y:S02]  /*01f0*/  MUFU.SQRT R12, R14 ;  /* 0x0000000e000c7308 */ /* 0x000e240000002000 */
[C---:B0-----:R-:W-:Y:S02]  /*0200*/  FSETP.GT.AND P0, PT, R12.reuse, 8.50705917302346158658e+37, PT ;  /* 0x7e8000000c00780b */ /* 0x041fe40003f04000 */
[----:B------:R-:W-:-:S11]  /*0210*/  FSETP.GEU.AND P1, PT, R12, 1.175494350822287508e-38, PT ;  /* 0x008000000c00780b */ /* 0x000fd60003f2e000 */
[----:B------:R-:W-:-:S04]  /*0220*/  @P0 FMUL R12, R12, 0.25 ;  /* 0x3e8000000c0c0820 */ /* 0x000fc80000400000 */
[----:B------:R-:W-:-:S06]  /*0230*/  @!P1 FMUL R12, R12, 16777216 ;  /* 0x4b8000000c0c9820 */ /* 0x000fcc0000400000 */
[----:B------:R-:W0:Y:S01]  /*0240*/  MUFU.RCP R12, R12 ;  /* 0x0000000c000c7308 */ /* 0x000e220000001000 */
[----:B------:R-:W-:Y:S01]  /*0250*/  FSEL R3, R3, 1, P0 ;  /* 0x3f80000003037808 */ /* 0x000fe20000000000 */
[----:B----4-:R-:W-:-:S04]  /*0260*/  FADD R2, R2, -R5 ;  /* 0x8000000502027221 */ /* 0x010fc80000000000 */
[----:B------:R-:W-:-:S04]  /*0270*/  @!P1 FMUL R3, R3, 16777216 ;  /* 0x4b80000003039820 */ /* 0x000fc80000400000 */
[----:B0-----:R-:W-:-:S04]  /*0280*/  FMUL R3, R12, R3 ;  /* 0x000000030c037220 */ /* 0x001fc80000400000 */
[----:B------:R-:W-:Y:S02]  /*0290*/  FMUL R4, R2, R3 ;  /* 0x0000000302047220 */ /* 0x000fe40000400000 */
[----:B------:R-:W0:Y:S02]  /*02a0*/  LDC.64 R2, c[0x0][0x210] ;  /* 0x00008400ff027b82 */ /* 0x000e240000000a00 */
[----:B---3--:R-:W-:-:S05]  /*02b0*/  FFMA R7, R8, R4, R7 ;  /* 0x0000000408077223 */ /* 0x008fca0000000007 */
[----:B------:R-:W-:-:S13]  /*02c0*/  FSETP.GT.AND P0, PT, R7, RZ, PT ;  /* 0x000000ff0700720b */ /* 0x000fda0003f04000 */
[----:B------:R-:W-:Y:S01]  /*02d0*/  @!P0 FMUL R7, R7, 0.10000000149011611938 ;  /* 0x3dcccccd07078820 */ /* 0x000fe20000400000 */
[----:B0-----:R-:W-:-:S04]  /*02e0*/  IMAD.WIDE R2, R0, 0x4, R2 ;  /* 0x0000000400027825 */ /* 0x001fc800078e0202 */
[----:B--2---:R-:W-:-:S05]  /*02f0*/  FADD R7, R10, R7 ;  /* 0x000000070a077221 */ /* 0x004fca0000000000 */
[----:B------:R-:W-:Y:S01]  /*0300*/  STG.E desc[UR4][R2.64], R7 ;  /* 0x0000000702007986 */ /* 0x000fe2000c101904 */
[----:B------:R-:W-:Y:S05]  /*0310*/  EXIT ;  /* 0x000000000000794d */ /* 0x000fea0003800000 */
.L_x_0:
[----:B------:R-:W-:-:S00]  /*0320*/  BRA `(.L_x_0) ;  /* 0xfffffffc00fc7947 */ /* 0x000fc0000383ffff */
[----:B------:R-:W-:-:S00]  /*0330*/  NOP ;  /* 0x0000000000007918 */ /* 0x000fc00000000000 */
        /* <DEDUP_REMOVED lines=12> */
.L_x_1:


//--------------------- .nv.global.init           --------------------------
	.section	.nv.global.init,"aw",@progbits
.nv.global.init:
	.type		_$_str,@object
	.size		_$_str,(_$_str_$_2 - _$_str)
_$_str:
        /*0000*/ 	.byte	0x5f, 0x5f, 0x43, 0x55, 0x44, 0x41, 0x5f, 0x46, 0x54, 0x5a, 0x00
	.type		_$_str_$_2,@object
	.size		_$_str_$_2,(.L_1 - _$_str_$_2)
_$_str_$_2:
        /*000b*/ 	.byte	0x5f, 0x5f, 0x43, 0x55, 0x44, 0x41, 0x5f, 0x50, 0x52, 0x45, 0x43, 0x5f, 0x53, 0x51, 0x52, 0x54
        /*001b*/ 	.byte	0x00
.L_1:


//--------------------- .nv.constant0.triton_poi_fused__native_batch_norm_legit_no_training_add_leaky_relu_29 --------------------------
	.section	.nv.constant0.triton_poi_fused__native_batch_norm_legit_no_training_add_leaky_relu_29,"a",@progbits
	.sectionflags	@""
	.align	4
.nv.constant0.triton_poi_fused__native_batch_norm_legit_no_training_add_leaky_relu_29:
	.zero		588
